//
// Generated by NVIDIA NVVM Compiler
//
// Compiler Build ID: CL-36424714
// Cuda compilation tools, release 13.0, V13.0.88
// Based on NVVM 20.0.0
//

.version 9.0
.target sm_100
.address_size 64

	// .globl	_Z6test01v
.extern .func  (.param .b32 func_retval0) vprintf
(
	.param .b64 vprintf_param_0,
	.param .b64 vprintf_param_1
)
;
.global .align 1 .b8 $str[45] = {10, 32, 84, 104, 101, 32, 98, 108, 111, 99, 107, 32, 73, 68, 32, 105, 115, 32, 37, 100, 32, 44, 32, 116, 104, 101, 32, 116, 104, 114, 101, 97, 100, 32, 73, 68, 32, 105, 115, 32, 37, 100, 32, 10};

.visible .entry _Z6test01v()
{
	.local .align 8 .b8 	__local_depot0[8];
	.reg .b64 	%SP;
	.reg .b64 	%SPL;
	.reg .b32 	%r<5>;
	.reg .b64 	%rd<5>;

	mov.u64 	%SPL, __local_depot0;
	cvta.local.u64 	%SP, %SPL;
	add.u64 	%rd1, %SP, 0;
	add.u64 	%rd2, %SPL, 0;
	mov.u32 	%r1, %ctaid.x;
	mov.u32 	%r2, %tid.x;
	st.local.v2.u32 	[%rd2], {%r1, %r2};
	mov.u64 	%rd3, $str;
	cvta.global.u64 	%rd4, %rd3;
	{ // callseq 0, 0
	.param .b64 param0;
	st.param.b64 	[param0], %rd4;
	.param .b64 param1;
	st.param.b64 	[param1], %rd1;
	.param .b32 retval0;
	call.uni (retval0), 
	vprintf, 
	(
	param0, 
	param1
	);
	ld.param.b32 	%r3, [retval0];
	} // callseq 0
	ret;

}


// ===== COMPILED SASS (sm_100) =====

	.target	sm_100

	.elftype	@"ET_EXEC"


//--------------------- .note.nv.tkinfo           --------------------------
	.section	.note.nv.tkinfo,"",@"SHT_NOTE"
	.sectionflags	@"SHF_NOTE_NV_TKINFO"
	.tkinfo
        /*0018*/ 	.word	0x00000002
        /*0030*/ 	.string	""
        /*0030*/ 	.string	"ptxas"
        /*0030*/ 	.string	"Cuda compilation tools, release 13.0, V13.0.88"
        /*0030*/ 	.string	"Build cuda_13.0.r13.0/compiler.36424714_0"
        /*0030*/ 	.string	"-arch sm_100 -m 64 "



//--------------------- .note.nv.cuinfo           --------------------------
	.section	.note.nv.cuinfo,"",@"SHT_NOTE"
	.sectionflags	@"SHF_NOTE_NV_CUINFO"
        /*0018*/ 	.short	0x0002
        /*001a*/ 	.short	0x0064
        /*001c*/ 	.short	0x0082
	.zero		2


//--------------------- .nv.info                  --------------------------
	.section	.nv.info,"",@"SHT_CUDA_INFO"
	.align	4


	//----- nvinfo : EIATTR_REGCOUNT
	.align		4
        /*0000*/ 	.byte	0x04, 0x2f
        /*0002*/ 	.short	(.L_2 - .L_1)
	.align		4
.L_1:
        /*0004*/ 	.word	index@(_Z6test01v)
        /*0008*/ 	.word	0x00000018


	//----- nvinfo : EIATTR_FRAME_SIZE
	.align		4
.L_2:
        /*000c*/ 	.byte	0x04, 0x11
        /*000e*/ 	.short	(.L_4 - .L_3)
	.align		4
.L_3:
        /*0010*/ 	.word	index@(_Z6test01v)
        /*0014*/ 	.word	0x00000008


	//----- nvinfo : EIATTR_MIN_STACK_SIZE
	.align		4
.L_4:
        /*0018*/ 	.byte	0x04, 0x12
        /*001a*/ 	.short	(.L_6 - .L_5)
	.align		4
.L_5:
        /*001c*/ 	.word	index@(_Z6test01v)
        /*0020*/ 	.word	0x00000008
.L_6:


//--------------------- .nv.compat                --------------------------
	.section	.nv.compat,"",@"SHT_CUDA_COMPAT_INFO"
	.align	4
        /*0000*/ 	.byte	0x02, 0x09, 0x00, 0x00, 0x02, 0x02, 0x01, 0x00, 0x02, 0x05, 0x05, 0x00, 0x03, 0x07, 0x01, 0x01
        /*0010*/ 	.byte	0x02, 0x03, 0x00, 0x00, 0x02, 0x06, 0x01, 0x00, 0x04, 0x0b, 0x08, 0x00, 0x09, 0x00, 0x00, 0x00
        /*0020*/ 	.byte	0x00, 0x00, 0x00, 0x00


//--------------------- .nv.info._Z6test01v       --------------------------
	.section	.nv.info._Z6test01v,"",@"SHT_CUDA_INFO"
	.sectionflags	@""
	.align	4


	//----- nvinfo : EIATTR_CUDA_API_VERSION
	.align		4
        /*0000*/ 	.byte	0x04, 0x37
        /*0002*/ 	.short	(.L_8 - .L_7)
.L_7:
        /*0004*/ 	.word	0x00000082


	//----- nvinfo : EIATTR_SPARSE_MMA_MASK
	.align		4
.L_8:
        /*0008*/ 	.byte	0x03, 0x50
        /*000a*/ 	.short	0x0000


	//----- nvinfo : EIATTR_MAXREG_COUNT
	.align		4
        /*000c*/ 	.byte	0x03, 0x1b
        /*000e*/ 	.short	0x00ff


	//----- nvinfo : EIATTR_EXTERNS
	.align		4
        /*0010*/ 	.byte	0x04, 0x0f
        /*0012*/ 	.short	(.L_10 - .L_9)


	//   ....[0]....
	.align		4
.L_9:
        /*0014*/ 	.word	index@(vprintf)


	//----- nvinfo : EIATTR_MERCURY_ISA_VERSION
	.align		4
.L_10:
        /*0018*/ 	.byte	0x03, 0x5f
        /*001a*/ 	.short	0x0101


	//----- nvinfo : EIATTR_VRC_CTA_INIT_COUNT
	.align		4
        /*001c*/ 	.byte	0x02, 0x4a
	.zero		1
	.zero		1


	//----- nvinfo : EIATTR_SYSCALL_OFFSETS
	.align		4
        /*0020*/ 	.byte	0x04, 0x46
        /*0022*/ 	.short	(.L_12 - .L_11)


	//   ....[0]....
.L_11:
        /*0024*/ 	.word	0x000000f0


	//----- nvinfo : EIATTR_EXIT_INSTR_OFFSETS
	.align		4
.L_12:
        /*0028*/ 	.byte	0x04, 0x1c
        /*002a*/ 	.short	(.L_14 - .L_13)


	//   ....[0]....
.L_13:
        /*002c*/ 	.word	0x00000100


	//----- nvinfo : EIATTR_SW_WAR
	.align		4
.L_14:
        /*0030*/ 	.byte	0x04, 0x36
        /*0032*/ 	.short	(.L_16 - .L_15)
.L_15:
        /*0034*/ 	.word	0x00000008
.L_16:


//--------------------- .nv.callgraph             --------------------------
	.section	.nv.callgraph,"",@"SHT_CUDA_CALLGRAPH"
	.align	4
	.sectionentsize	8
	.align		4
        /*0000*/ 	.word	0x00000000
	.align		4
        /*0004*/ 	.word	0xffffffff
	.align		4
        /*0008*/ 	.word	index@(_Z6test01v)
	.align		4
        /*000c*/ 	.word	index@(vprintf)
	.align		4
        /*0010*/ 	.word	0x00000000
	.align		4
        /*0014*/ 	.word	0xfffffffe
	.align		4
        /*0018*/ 	.word	0x00000000
	.align		4
        /*001c*/ 	.word	0xfffffffd
	.align		4
        /*0020*/ 	.word	0x00000000
	.align		4
        /*0024*/ 	.word	0xfffffffc


//--------------------- .nv.constant4             --------------------------
	.section	.nv.constant4,"a",@progbits
	.align	8
	.align		8
.nv.constant4:
        /*0000*/ 	.dword	vprintf
	.align		8
        /*0008*/ 	.dword	$str


//--------------------- .text._Z6test01v          --------------------------
	.section	.text._Z6test01v,"ax",@progbits
	.align	128
        .global         _Z6test01v
        .type           _Z6test01v,@function
        .size           _Z6test01v,(.L_x_2 - _Z6test01v)
        .other          _Z6test01v,@"STO_CUDA_ENTRY STV_DEFAULT"
_Z6test01v:
.text._Z6test01v:
[----:B------:R-:W0:Y:S01]  /*0000*/  LDC R1, c[0x0][0x37c] ;  /* 0x0000df00ff017b82 */ /* 0x000e220000000800 */
[----:B------:R-:W1:Y:S01]  /*0010*/  S2R R8, SR_CTAID.X ;  /* 0x0000000000087919 */ /* 0x000e620000002500 */
[----:B0-----:R-:W-:Y:S01]  /*0020*/  VIADD R1, R1, 0xfffffff8 ;  /* 0xfffffff801017836 */ /* 0x001fe20000000000 */
[----:B------:R-:W-:Y:S01]  /*0030*/  MOV R0, 0x0 ;  /* 0x0000000000007802 */ /* 0x000fe20000000f00 */
[----:B------:R-:W0:Y:S01]  /*0040*/  LDCU UR4, c[0x0][0x2f8] ;  /* 0x00005f00ff0477ac */ /* 0x000e220008000800 */
[----:B------:R-:W1:Y:S03]  /*0050*/  S2R R9, SR_TID.X ;  /* 0x0000000000097919 */ /* 0x000e660000002100 */
[----:B------:R2:W3:Y:S01]  /*0060*/  LDC.64 R2, c[0x4][R0] ;  /* 0x0100000000027b82 */ /* 0x0004e20000000a00 */
[----:B------:R-:W4:Y:S01]  /*0070*/  LDCU.64 UR6, c[0x4][0x8] ;  /* 0x01000100ff0677ac */ /* 0x000f220008000a00 */
[----:B------:R-:W5:Y:S01]  /*0080*/  LDCU UR5, c[0x0][0x2fc] ;  /* 0x00005f80ff0577ac */ /* 0x000f620008000800 */
[----:B0-----:R-:W-:Y:S01]  /*0090*/  IADD3 R6, P0, PT, R1, UR4, RZ ;  /* 0x0000000401067c10 */ /* 0x001fe2000ff1e0ff */
[----:B----4-:R-:W-:Y:S01]  /*00a0*/  IMAD.U32 R4, RZ, RZ, UR6 ;  /* 0x00000006ff047e24 */ /* 0x010fe2000f8e00ff */
[----:B------:R-:W-:-:S03]  /*00b0*/  MOV R5, UR7 ;  /* 0x0000000700057c02 */ /* 0x000fc60008000f00 */
[----:B-----5:R-:W-:Y:S01]  /*00c0*/  IMAD.X R7, RZ, RZ, UR5, P0 ;  /* 0x00000005ff077e24 */ /* 0x020fe200080e06ff */
[----:B-1----:R2:W-:Y:S07]  /*00d0*/  STL.64 [R1], R8 ;  /* 0x0000000801007387 */ /* 0x0025ee0000100a00 */
[----:B------:R-:W-:-:S07]  /*00e0*/  LEPC R20, `(.L_x_0) ;  /* 0x000000001014794e */ /* 0x000fce0000000000 */
[----:B--23--:R-:W-:Y:S05]  /*00f0*/  CALL.ABS.NOINC R2 ;  /* 0x0000000002007343 */ /* 0x00cfea0003c00000 */
.L_x_0:
[----:B------:R-:W-:Y:S05]  /*0100*/  EXIT ;  /* 0x000000000000794d */ /* 0x000fea0003800000 */
.L_x_1:
[----:B------:R-:W-:-:S00]  /*0110*/  BRA `(.L_x_1) ;  /* 0xfffffffc00fc7947 */ /* 0x000fc0000383ffff */
[----:B------:R-:W-:-:S00]  /*0120*/  NOP ;  /* 0x0000000000007918 */ /* 0x000fc00000000000 */
        /* <DEDUP_REMOVED lines=13> */
.L_x_2:


//--------------------- .nv.global.init           --------------------------
	.section	.nv.global.init,"aw",@progbits
.nv.global.init:
	.type		$str,@object
	.size		$str,(.L_0 - $str)
$str:
        /*0000*/ 	.byte	0x0a, 0x20, 0x54, 0x68, 0x65, 0x20, 0x62, 0x6c, 0x6f, 0x63, 0x6b, 0x20, 0x49, 0x44, 0x20, 0x69
        /*0010*/ 	.byte	0x73, 0x20, 0x25, 0x64, 0x20, 0x2c, 0x20, 0x74, 0x68, 0x65, 0x20, 0x74, 0x68, 0x72, 0x65, 0x61
        /*0020*/ 	.byte	0x64, 0x20, 0x49, 0x44, 0x20, 0x69, 0x73, 0x20, 0x25, 0x64, 0x20, 0x0a, 0x00
.L_0:


//--------------------- .nv.shared.reserved.0     --------------------------
	.section	.nv.shared.reserved.0,"aw",@nobits
	.weak		__nv_reservedSMEM_offset_0_alias
	.size		__nv_reservedSMEM_offset_0_alias, 0, 64
	.other		__nv_reservedSMEM_offset_0_alias,@"STO_CUDA_RESERVED_SHARED STV_DEFAULT"
__nv_reservedSMEM_offset_0_alias:
	.zero		0
	.zero		64


//--------------------- .nv.constant0._Z6test01v  --------------------------
	.section	.nv.constant0._Z6test01v,"a",@progbits
	.sectionflags	@""
	.align	4
.nv.constant0._Z6test01v:
	.zero		896


//--------------------- SYMBOLS --------------------------

	.type		.nv.reservedSmem.offset0,@object
	.size		.nv.reservedSmem.offset0,0x4
	.type		vprintf,@function
